//
// Generated by NVIDIA NVVM Compiler
//
// Compiler Build ID: CL-36424714
// Cuda compilation tools, release 13.0, V13.0.88
// Based on NVVM 20.0.0
//

.version 9.0
.target sm_100
.address_size 64

	// .globl	_Z14vecAddKernel1bPiS_S_

.visible .entry _Z14vecAddKernel1bPiS_S_(
	.param .u64 .ptr .align 1 _Z14vecAddKernel1bPiS_S__param_0,
	.param .u64 .ptr .align 1 _Z14vecAddKernel1bPiS_S__param_1,
	.param .u64 .ptr .align 1 _Z14vecAddKernel1bPiS_S__param_2
)
{
	.reg .b32 	%r<5>;
	.reg .b64 	%rd<11>;

	ld.param.u64 	%rd1, [_Z14vecAddKernel1bPiS_S__param_0];
	ld.param.u64 	%rd2, [_Z14vecAddKernel1bPiS_S__param_1];
	ld.param.u64 	%rd3, [_Z14vecAddKernel1bPiS_S__param_2];
	cvta.to.global.u64 	%rd4, %rd3;
	cvta.to.global.u64 	%rd5, %rd2;
	cvta.to.global.u64 	%rd6, %rd1;
	mov.u32 	%r1, %tid.x;
	mul.wide.u32 	%rd7, %r1, 4;
	add.s64 	%rd8, %rd6, %rd7;
	ld.global.u32 	%r2, [%rd8];
	add.s64 	%rd9, %rd5, %rd7;
	ld.global.u32 	%r3, [%rd9];
	add.s32 	%r4, %r3, %r2;
	add.s64 	%rd10, %rd4, %rd7;
	st.global.u32 	[%rd10], %r4;
	ret;

}


// ===== COMPILED SASS (sm_100) =====

	.target	sm_100

	.elftype	@"ET_EXEC"


//--------------------- .note.nv.tkinfo           --------------------------
	.section	.note.nv.tkinfo,"",@"SHT_NOTE"
	.sectionflags	@"SHF_NOTE_NV_TKINFO"
	.tkinfo
        /*0018*/ 	.word	0x00000002
        /*0030*/ 	.string	""
        /*0030*/ 	.string	"ptxas"
        /*0030*/ 	.string	"Cuda compilation tools, release 13.0, V13.0.88"
        /*0030*/ 	.string	"Build cuda_13.0.r13.0/compiler.36424714_0"
        /*0030*/ 	.string	"-arch sm_100 -m 64 "



//--------------------- .note.nv.cuinfo           --------------------------
	.section	.note.nv.cuinfo,"",@"SHT_NOTE"
	.sectionflags	@"SHF_NOTE_NV_CUINFO"
        /*0018*/ 	.short	0x0002
        /*001a*/ 	.short	0x0064
        /*001c*/ 	.short	0x0082
	.zero		2


//--------------------- .nv.info                  --------------------------
	.section	.nv.info,"",@"SHT_CUDA_INFO"
	.align	4


	//----- nvinfo : EIATTR_REGCOUNT
	.align		4
        /*0000*/ 	.byte	0x04, 0x2f
        /*0002*/ 	.short	(.L_1 - .L_0)
	.align		4
.L_0:
        /*0004*/ 	.word	index@(_Z14vecAddKernel1bPiS_S_)
        /*0008*/ 	.word	0x0000000c


	//----- nvinfo : EIATTR_FRAME_SIZE
	.align		4
.L_1:
        /*000c*/ 	.byte	0x04, 0x11
        /*000e*/ 	.short	(.L_3 - .L_2)
	.align		4
.L_2:
        /*0010*/ 	.word	index@(_Z14vecAddKernel1bPiS_S_)
        /*0014*/ 	.word	0x00000000


	//----- nvinfo : EIATTR_MIN_STACK_SIZE
	.align		4
.L_3:
        /*0018*/ 	.byte	0x04, 0x12
        /*001a*/ 	.short	(.L_5 - .L_4)
	.align		4
.L_4:
        /*001c*/ 	.word	index@(_Z14vecAddKernel1bPiS_S_)
        /*0020*/ 	.word	0x00000000
.L_5:


//--------------------- .nv.compat                --------------------------
	.section	.nv.compat,"",@"SHT_CUDA_COMPAT_INFO"
	.align	4
        /*0000*/ 	.byte	0x02, 0x09, 0x00, 0x00, 0x02, 0x02, 0x01, 0x00, 0x02, 0x05, 0x05, 0x00, 0x03, 0x07, 0x01, 0x01
        /*0010*/ 	.byte	0x02, 0x03, 0x00, 0x00, 0x02, 0x06, 0x01, 0x00, 0x04, 0x0b, 0x08, 0x00, 0x09, 0x00, 0x00, 0x00
        /*0020*/ 	.byte	0x00, 0x00, 0x00, 0x00


//--------------------- .nv.info._Z14vecAddKernel1bPiS_S_ --------------------------
	.section	.nv.info._Z14vecAddKernel1bPiS_S_,"",@"SHT_CUDA_INFO"
	.sectionflags	@""
	.align	4


	//----- nvinfo : EIATTR_CUDA_API_VERSION
	.align		4
        /*0000*/ 	.byte	0x04, 0x37
        /*0002*/ 	.short	(.L_7 - .L_6)
.L_6:
        /*0004*/ 	.word	0x00000082


	//----- nvinfo : EIATTR_KPARAM_INFO
	.align		4
.L_7:
        /*0008*/ 	.byte	0x04, 0x17
        /*000a*/ 	.short	(.L_9 - .L_8)
.L_8:
        /*000c*/ 	.word	0x00000000
        /*0010*/ 	.short	0x0002
        /*0012*/ 	.short	0x0010
        /*0014*/ 	.byte	0x00, 0xf5, 0x21, 0x00


	//----- nvinfo : EIATTR_KPARAM_INFO
	.align		4
.L_9:
        /*0018*/ 	.byte	0x04, 0x17
        /*001a*/ 	.short	(.L_11 - .L_10)
.L_10:
        /*001c*/ 	.word	0x00000000
        /*0020*/ 	.short	0x0001
        /*0022*/ 	.short	0x0008
        /*0024*/ 	.byte	0x00, 0xf5, 0x21, 0x00


	//----- nvinfo : EIATTR_KPARAM_INFO
	.align		4
.L_11:
        /*0028*/ 	.byte	0x04, 0x17
        /*002a*/ 	.short	(.L_13 - .L_12)
.L_12:
        /*002c*/ 	.word	0x00000000
        /*0030*/ 	.short	0x0000
        /*0032*/ 	.short	0x0000
        /*0034*/ 	.byte	0x00, 0xf5, 0x21, 0x00


	//----- nvinfo : EIATTR_SPARSE_MMA_MASK
	.align		4
.L_13:
        /*0038*/ 	.byte	0x03, 0x50
        /*003a*/ 	.short	0x0000


	//----- nvinfo : EIATTR_MAXREG_COUNT
	.align		4
        /*003c*/ 	.byte	0x03, 0x1b
        /*003e*/ 	.short	0x00ff


	//----- nvinfo : EIATTR_MERCURY_ISA_VERSION
	.align		4
        /*0040*/ 	.byte	0x03, 0x5f
        /*0042*/ 	.short	0x0101


	//----- nvinfo : EIATTR_VRC_CTA_INIT_COUNT
	.align		4
        /*0044*/ 	.byte	0x02, 0x4a
	.zero		1
	.zero		1


	//----- nvinfo : EIATTR_EXIT_INSTR_OFFSETS
	.align		4
        /*0048*/ 	.byte	0x04, 0x1c
        /*004a*/ 	.short	(.L_15 - .L_14)


	//   ....[0]....
.L_14:
        /*004c*/ 	.word	0x000000d0


	//----- nvinfo : EIATTR_CBANK_PARAM_SIZE
	.align		4
.L_15:
        /*0050*/ 	.byte	0x03, 0x19
        /*0052*/ 	.short	0x0018


	//----- nvinfo : EIATTR_PARAM_CBANK
	.align		4
        /*0054*/ 	.byte	0x04, 0x0a
        /*0056*/ 	.short	(.L_17 - .L_16)
	.align		4
.L_16:
        /*0058*/ 	.word	index@(.nv.constant0._Z14vecAddKernel1bPiS_S_)
        /*005c*/ 	.short	0x0380
        /*005e*/ 	.short	0x0018


	//----- nvinfo : EIATTR_SW_WAR
	.align		4
.L_17:
        /*0060*/ 	.byte	0x04, 0x36
        /*0062*/ 	.short	(.L_19 - .L_18)
.L_18:
        /*0064*/ 	.word	0x00000008
.L_19:


//--------------------- .nv.callgraph             --------------------------
	.section	.nv.callgraph,"",@"SHT_CUDA_CALLGRAPH"
	.align	4
	.sectionentsize	8
	.align		4
        /*0000*/ 	.word	0x00000000
	.align		4
        /*0004*/ 	.word	0xffffffff
	.align		4
        /*0008*/ 	.word	0x00000000
	.align		4
        /*000c*/ 	.word	0xfffffffe
	.align		4
        /*0010*/ 	.word	0x00000000
	.align		4
        /*0014*/ 	.word	0xfffffffd
	.align		4
        /*0018*/ 	.word	0x00000000
	.align		4
        /*001c*/ 	.word	0xfffffffc


//--------------------- .text._Z14vecAddKernel1bPiS_S_ --------------------------
	.section	.text._Z14vecAddKernel1bPiS_S_,"ax",@progbits
	.align	128
        .global         _Z14vecAddKernel1bPiS_S_
        .type           _Z14vecAddKernel1bPiS_S_,@function
        .size           _Z14vecAddKernel1bPiS_S_,(.L_x_1 - _Z14vecAddKernel1bPiS_S_)
        .other          _Z14vecAddKernel1bPiS_S_,@"STO_CUDA_ENTRY STV_DEFAULT"
_Z14vecAddKernel1bPiS_S_:
.text._Z14vecAddKernel1bPiS_S_:
[----:B------:R-:W-:Y:S01]  /*0000*/  LDC R1, c[0x0][0x37c] ;  /* 0x0000df00ff017b82 */ /* 0x000fe20000000800 */
[----:B------:R-:W0:Y:S07]  /*0010*/  S2R R9, SR_TID.X ;  /* 0x0000000000097919 */ /* 0x000e2e0000002100 */
[----:B------:R-:W0:Y:S01]  /*0020*/  LDC.64 R2, c[0x0][0x380] ;  /* 0x0000e000ff027b82 */ /* 0x000e220000000a00 */
[----:B------:R-:W1:Y:S07]  /*0030*/  LDCU.64 UR4, c[0x0][0x358] ;  /* 0x00006b00ff0477ac */ /* 0x000e6e0008000a00 */
[----:B------:R-:W2:Y:S08]  /*0040*/  LDC.64 R4, c[0x0][0x388] ;  /* 0x0000e200ff047b82 */ /* 0x000eb00000000a00 */
[----:B------:R-:W3:Y:S01]  /*0050*/  LDC.64 R6, c[0x0][0x390] ;  /* 0x0000e400ff067b82 */ /* 0x000ee20000000a00 */
[----:B0-----:R-:W-:-:S04]  /*0060*/  IMAD.WIDE.U32 R2, R9, 0x4, R2 ;  /* 0x0000000409027825 */ /* 0x001fc800078e0002 */
[C---:B--2---:R-:W-:Y:S02]  /*0070*/  IMAD.WIDE.U32 R4, R9.reuse, 0x4, R4 ;  /* 0x0000000409047825 */ /* 0x044fe400078e0004 */
[----:B-1----:R-:W2:Y:S04]  /*0080*/  LDG.E R2, desc[UR4][R2.64] ;  /* 0x0000000402027981 */ /* 0x002ea8000c1e1900 */
[----:B------:R-:W2:Y:S01]  /*0090*/  LDG.E R5, desc[UR4][R4.64] ;  /* 0x0000000404057981 */ /* 0x000ea2000c1e1900 */
[----:B---3--:R-:W-:Y:S01]  /*00a0*/  IMAD.WIDE.U32 R6, R9, 0x4, R6 ;  /* 0x0000000409067825 */ /* 0x008fe200078e0006 */
[----:B--2---:R-:W-:-:S05]  /*00b0*/  IADD3 R9, PT, PT, R2, R5, RZ ;  /* 0x0000000502097210 */ /* 0x004fca0007ffe0ff */
[----:B------:R-:W-:Y:S01]  /*00c0*/  STG.E desc[UR4][R6.64], R9 ;  /* 0x0000000906007986 */ /* 0x000fe2000c101904 */
[----:B------:R-:W-:Y:S05]  /*00d0*/  EXIT ;  /* 0x000000000000794d */ /* 0x000fea0003800000 */
.L_x_0:
[----:B------:R-:W-:-:S00]  /*00e0*/  BRA `(.L_x_0) ;  /* 0xfffffffc00fc7947 */ /* 0x000fc0000383ffff */
[----:B------:R-:W-:-:S00]  /*00f0*/  NOP ;  /* 0x0000000000007918 */ /* 0x000fc00000000000 */
        /* <DEDUP_REMOVED lines=8> */
.L_x_1:


//--------------------- .nv.shared.reserved.0     --------------------------
	.section	.nv.shared.reserved.0,"aw",@nobits
	.weak		__nv_reservedSMEM_offset_0_alias
	.size		__nv_reservedSMEM_offset_0_alias, 0, 64
	.other		__nv_reservedSMEM_offset_0_alias,@"STO_CUDA_RESERVED_SHARED STV_DEFAULT"
__nv_reservedSMEM_offset_0_alias:
	.zero		0
	.zero		64


//--------------------- .nv.constant0._Z14vecAddKernel1bPiS_S_ --------------------------
	.section	.nv.constant0._Z14vecAddKernel1bPiS_S_,"a",@progbits
	.sectionflags	@""
	.align	4
.nv.constant0._Z14vecAddKernel1bPiS_S_:
	.zero		920


//--------------------- SYMBOLS --------------------------

	.type		.nv.reservedSmem.offset0,@object
	.size		.nv.reservedSmem.offset0,0x4
